//
// Generated by NVIDIA NVVM Compiler
//
// Compiler Build ID: CL-36424714
// Cuda compilation tools, release 13.0, V13.0.88
// Based on NVVM 20.0.0
//

.version 9.0
.target sm_100
.address_size 64

	// .globl	_Z11add_vectorsPfS_S_

.visible .entry _Z11add_vectorsPfS_S_(
	.param .u64 .ptr .align 1 _Z11add_vectorsPfS_S__param_0,
	.param .u64 .ptr .align 1 _Z11add_vectorsPfS_S__param_1,
	.param .u64 .ptr .align 1 _Z11add_vectorsPfS_S__param_2
)
{
	.reg .pred 	%p<2>;
	.reg .b32 	%r<5>;
	.reg .b32 	%f<4>;
	.reg .b64 	%rd<11>;

	ld.param.u64 	%rd1, [_Z11add_vectorsPfS_S__param_0];
	ld.param.u64 	%rd2, [_Z11add_vectorsPfS_S__param_1];
	ld.param.u64 	%rd3, [_Z11add_vectorsPfS_S__param_2];
	mov.u32 	%r2, %ntid.x;
	mov.u32 	%r3, %ctaid.x;
	mov.u32 	%r4, %tid.x;
	mad.lo.s32 	%r1, %r2, %r3, %r4;
	setp.gt.s32 	%p1, %r1, 268435455;
	@%p1 bra 	$L__BB0_2;
	cvta.to.global.u64 	%rd4, %rd1;
	cvta.to.global.u64 	%rd5, %rd2;
	cvta.to.global.u64 	%rd6, %rd3;
	mul.wide.s32 	%rd7, %r1, 4;
	add.s64 	%rd8, %rd4, %rd7;
	ld.global.f32 	%f1, [%rd8];
	add.s64 	%rd9, %rd5, %rd7;
	ld.global.f32 	%f2, [%rd9];
	add.f32 	%f3, %f1, %f2;
	add.s64 	%rd10, %rd6, %rd7;
	st.global.f32 	[%rd10], %f3;
$L__BB0_2:
	ret;

}


// ===== COMPILED SASS (sm_100) =====

	.target	sm_100

	.elftype	@"ET_EXEC"


//--------------------- .note.nv.tkinfo           --------------------------
	.section	.note.nv.tkinfo,"",@"SHT_NOTE"
	.sectionflags	@"SHF_NOTE_NV_TKINFO"
	.tkinfo
        /*0018*/ 	.word	0x00000002
        /*0030*/ 	.string	""
        /*0030*/ 	.string	"ptxas"
        /*0030*/ 	.string	"Cuda compilation tools, release 13.0, V13.0.88"
        /*0030*/ 	.string	"Build cuda_13.0.r13.0/compiler.36424714_0"
        /*0030*/ 	.string	"-arch sm_100 -m 64 "



//--------------------- .note.nv.cuinfo           --------------------------
	.section	.note.nv.cuinfo,"",@"SHT_NOTE"
	.sectionflags	@"SHF_NOTE_NV_CUINFO"
        /*0018*/ 	.short	0x0002
        /*001a*/ 	.short	0x0064
        /*001c*/ 	.short	0x0082
	.zero		2


//--------------------- .nv.info                  --------------------------
	.section	.nv.info,"",@"SHT_CUDA_INFO"
	.align	4


	//----- nvinfo : EIATTR_REGCOUNT
	.align		4
        /*0000*/ 	.byte	0x04, 0x2f
        /*0002*/ 	.short	(.L_1 - .L_0)
	.align		4
.L_0:
        /*0004*/ 	.word	index@(_Z11add_vectorsPfS_S_)
        /*0008*/ 	.word	0x0000000c


	//----- nvinfo : EIATTR_FRAME_SIZE
	.align		4
.L_1:
        /*000c*/ 	.byte	0x04, 0x11
        /*000e*/ 	.short	(.L_3 - .L_2)
	.align		4
.L_2:
        /*0010*/ 	.word	index@(_Z11add_vectorsPfS_S_)
        /*0014*/ 	.word	0x00000000


	//----- nvinfo : EIATTR_MIN_STACK_SIZE
	.align		4
.L_3:
        /*0018*/ 	.byte	0x04, 0x12
        /*001a*/ 	.short	(.L_5 - .L_4)
	.align		4
.L_4:
        /*001c*/ 	.word	index@(_Z11add_vectorsPfS_S_)
        /*0020*/ 	.word	0x00000000
.L_5:


//--------------------- .nv.compat                --------------------------
	.section	.nv.compat,"",@"SHT_CUDA_COMPAT_INFO"
	.align	4
        /*0000*/ 	.byte	0x02, 0x09, 0x00, 0x00, 0x02, 0x02, 0x01, 0x00, 0x02, 0x05, 0x05, 0x00, 0x03, 0x07, 0x01, 0x01
        /*0010*/ 	.byte	0x02, 0x03, 0x00, 0x00, 0x02, 0x06, 0x01, 0x00, 0x04, 0x0b, 0x08, 0x00, 0x09, 0x00, 0x00, 0x00
        /*0020*/ 	.byte	0x00, 0x00, 0x00, 0x00


//--------------------- .nv.info._Z11add_vectorsPfS_S_ --------------------------
	.section	.nv.info._Z11add_vectorsPfS_S_,"",@"SHT_CUDA_INFO"
	.sectionflags	@""
	.align	4


	//----- nvinfo : EIATTR_CUDA_API_VERSION
	.align		4
        /*0000*/ 	.byte	0x04, 0x37
        /*0002*/ 	.short	(.L_7 - .L_6)
.L_6:
        /*0004*/ 	.word	0x00000082


	//----- nvinfo : EIATTR_KPARAM_INFO
	.align		4
.L_7:
        /*0008*/ 	.byte	0x04, 0x17
        /*000a*/ 	.short	(.L_9 - .L_8)
.L_8:
        /*000c*/ 	.word	0x00000000
        /*0010*/ 	.short	0x0002
        /*0012*/ 	.short	0x0010
        /*0014*/ 	.byte	0x00, 0xf5, 0x21, 0x00


	//----- nvinfo : EIATTR_KPARAM_INFO
	.align		4
.L_9:
        /*0018*/ 	.byte	0x04, 0x17
        /*001a*/ 	.short	(.L_11 - .L_10)
.L_10:
        /*001c*/ 	.word	0x00000000
        /*0020*/ 	.short	0x0001
        /*0022*/ 	.short	0x0008
        /*0024*/ 	.byte	0x00, 0xf5, 0x21, 0x00


	//----- nvinfo : EIATTR_KPARAM_INFO
	.align		4
.L_11:
        /*0028*/ 	.byte	0x04, 0x17
        /*002a*/ 	.short	(.L_13 - .L_12)
.L_12:
        /*002c*/ 	.word	0x00000000
        /*0030*/ 	.short	0x0000
        /*0032*/ 	.short	0x0000
        /*0034*/ 	.byte	0x00, 0xf5, 0x21, 0x00


	//----- nvinfo : EIATTR_SPARSE_MMA_MASK
	.align		4
.L_13:
        /*0038*/ 	.byte	0x03, 0x50
        /*003a*/ 	.short	0x0000


	//----- nvinfo : EIATTR_MAXREG_COUNT
	.align		4
        /*003c*/ 	.byte	0x03, 0x1b
        /*003e*/ 	.short	0x00ff


	//----- nvinfo : EIATTR_MERCURY_ISA_VERSION
	.align		4
        /*0040*/ 	.byte	0x03, 0x5f
        /*0042*/ 	.short	0x0101


	//----- nvinfo : EIATTR_VRC_CTA_INIT_COUNT
	.align		4
        /*0044*/ 	.byte	0x02, 0x4a
	.zero		1
	.zero		1


	//----- nvinfo : EIATTR_EXIT_INSTR_OFFSETS
	.align		4
        /*0048*/ 	.byte	0x04, 0x1c
        /*004a*/ 	.short	(.L_15 - .L_14)


	//   ....[0]....
.L_14:
        /*004c*/ 	.word	0x00000060


	//   ....[1]....
        /*0050*/ 	.word	0x00000120


	//----- nvinfo : EIATTR_CBANK_PARAM_SIZE
	.align		4
.L_15:
        /*0054*/ 	.byte	0x03, 0x19
        /*0056*/ 	.short	0x0018


	//----- nvinfo : EIATTR_PARAM_CBANK
	.align		4
        /*0058*/ 	.byte	0x04, 0x0a
        /*005a*/ 	.short	(.L_17 - .L_16)
	.align		4
.L_16:
        /*005c*/ 	.word	index@(.nv.constant0._Z11add_vectorsPfS_S_)
        /*0060*/ 	.short	0x0380
        /*0062*/ 	.short	0x0018


	//----- nvinfo : EIATTR_SW_WAR
	.align		4
.L_17:
        /*0064*/ 	.byte	0x04, 0x36
        /*0066*/ 	.short	(.L_19 - .L_18)
.L_18:
        /*0068*/ 	.word	0x00000008
.L_19:


//--------------------- .nv.callgraph             --------------------------
	.section	.nv.callgraph,"",@"SHT_CUDA_CALLGRAPH"
	.align	4
	.sectionentsize	8
	.align		4
        /*0000*/ 	.word	0x00000000
	.align		4
        /*0004*/ 	.word	0xffffffff
	.align		4
        /*0008*/ 	.word	0x00000000
	.align		4
        /*000c*/ 	.word	0xfffffffe
	.align		4
        /*0010*/ 	.word	0x00000000
	.align		4
        /*0014*/ 	.word	0xfffffffd
	.align		4
        /*0018*/ 	.word	0x00000000
	.align		4
        /*001c*/ 	.word	0xfffffffc


//--------------------- .text._Z11add_vectorsPfS_S_ --------------------------
	.section	.text._Z11add_vectorsPfS_S_,"ax",@progbits
	.align	128
        .global         _Z11add_vectorsPfS_S_
        .type           _Z11add_vectorsPfS_S_,@function
        .size           _Z11add_vectorsPfS_S_,(.L_x_1 - _Z11add_vectorsPfS_S_)
        .other          _Z11add_vectorsPfS_S_,@"STO_CUDA_ENTRY STV_DEFAULT"
_Z11add_vectorsPfS_S_:
.text._Z11add_vectorsPfS_S_:
[----:B------:R-:W-:Y:S01]  /*0000*/  LDC R1, c[0x0][0x37c] ;  /* 0x0000df00ff017b82 */ /* 0x000fe20000000800 */
[----:B------:R-:W0:Y:S01]  /*0010*/  S2R R9, SR_CTAID.X ;  /* 0x0000000000097919 */ /* 0x000e220000002500 */
[----:B------:R-:W0:Y:S01]  /*0020*/  LDCU UR4, c[0x0][0x360] ;  /* 0x00006c00ff0477ac */ /* 0x000e220008000800 */
[----:B------:R-:W0:Y:S02]  /*0030*/  S2R R0, SR_TID.X ;  /* 0x0000000000007919 */ /* 0x000e240000002100 */
[----:B0-----:R-:W-:-:S05]  /*0040*/  IMAD R9, R9, UR4, R0 ;  /* 0x0000000409097c24 */ /* 0x001fca000f8e0200 */
[----:B------:R-:W-:-:S13]  /*0050*/  ISETP.GT.AND P0, PT, R9, 0xfffffff, PT ;  /* 0x0fffffff0900780c */ /* 0x000fda0003f04270 */
[----:B------:R-:W-:Y:S05]  /*0060*/  @P0 EXIT ;  /* 0x000000000000094d */ /* 0x000fea0003800000 */
[----:B------:R-:W0:Y:S01]  /*0070*/  LDC.64 R2, c[0x0][0x380] ;  /* 0x0000e000ff027b82 */ /* 0x000e220000000a00 */
[----:B------:R-:W1:Y:S07]  /*0080*/  LDCU.64 UR4, c[0x0][0x358] ;  /* 0x00006b00ff0477ac */ /* 0x000e6e0008000a00 */
[----:B------:R-:W2:Y:S08]  /*0090*/  LDC.64 R4, c[0x0][0x388] ;  /* 0x0000e200ff047b82 */ /* 0x000eb00000000a00 */
[----:B------:R-:W3:Y:S01]  /*00a0*/  LDC.64 R6, c[0x0][0x390] ;  /* 0x0000e400ff067b82 */ /* 0x000ee20000000a00 */
[----:B0-----:R-:W-:-:S06]  /*00b0*/  IMAD.WIDE R2, R9, 0x4, R2 ;  /* 0x0000000409027825 */ /* 0x001fcc00078e0202 */
[----:B-1----:R-:W4:Y:S01]  /*00c0*/  LDG.E R2, desc[UR4][R2.64] ;  /* 0x0000000402027981 */ /* 0x002f22000c1e1900 */
[----:B--2---:R-:W-:-:S06]  /*00d0*/  IMAD.WIDE R4, R9, 0x4, R4 ;  /* 0x0000000409047825 */ /* 0x004fcc00078e0204 */
[----:B------:R-:W4:Y:S01]  /*00e0*/  LDG.E R5, desc[UR4][R4.64] ;  /* 0x0000000404057981 */ /* 0x000f22000c1e1900 */
[----:B---3--:R-:W-:-:S04]  /*00f0*/  IMAD.WIDE R6, R9, 0x4, R6 ;  /* 0x0000000409067825 */ /* 0x008fc800078e0206 */
[----:B----4-:R-:W-:-:S05]  /*0100*/  FADD R9, R2, R5 ;  /* 0x0000000502097221 */ /* 0x010fca0000000000 */
[----:B------:R-:W-:Y:S01]  /*0110*/  STG.E desc[UR4][R6.64], R9 ;  /* 0x0000000906007986 */ /* 0x000fe2000c101904 */
[----:B------:R-:W-:Y:S05]  /*0120*/  EXIT ;  /* 0x000000000000794d */ /* 0x000fea0003800000 */
.L_x_0:
[----:B------:R-:W-:-:S00]  /*0130*/  BRA `(.L_x_0) ;  /* 0xfffffffc00fc7947 */ /* 0x000fc0000383ffff */
[----:B------:R-:W-:-:S00]  /*0140*/  NOP ;  /* 0x0000000000007918 */ /* 0x000fc00000000000 */
        /* <DEDUP_REMOVED lines=11> */
.L_x_1:


//--------------------- .nv.shared.reserved.0     --------------------------
	.section	.nv.shared.reserved.0,"aw",@nobits
	.weak		__nv_reservedSMEM_offset_0_alias
	.size		__nv_reservedSMEM_offset_0_alias, 0, 64
	.other		__nv_reservedSMEM_offset_0_alias,@"STO_CUDA_RESERVED_SHARED STV_DEFAULT"
__nv_reservedSMEM_offset_0_alias:
	.zero		0
	.zero		64


//--------------------- .nv.constant0._Z11add_vectorsPfS_S_ --------------------------
	.section	.nv.constant0._Z11add_vectorsPfS_S_,"a",@progbits
	.sectionflags	@""
	.align	4
.nv.constant0._Z11add_vectorsPfS_S_:
	.zero		920


//--------------------- SYMBOLS --------------------------

	.type		.nv.reservedSmem.offset0,@object
	.size		.nv.reservedSmem.offset0,0x4
